//
// Generated by NVIDIA NVVM Compiler
//
// Compiler Build ID: CL-36424714
// Cuda compilation tools, release 13.0, V13.0.88
// Based on NVVM 20.0.0
//

.version 9.0
.target sm_100
.address_size 64

	// .globl	kernexec
.extern .func  (.param .b32 func_retval0) vprintf
(
	.param .b64 vprintf_param_0,
	.param .b64 vprintf_param_1
)
;
.global .align 1 .b8 $str[35] = {105, 110, 100, 101, 120, 32, 37, 100, 58, 32, 120, 58, 32, 37, 102, 44, 32, 121, 58, 32, 37, 102, 44, 32, 118, 97, 108, 117, 101, 58, 32, 37, 102, 10};

.visible .entry kernexec(
	.param .f64 kernexec_param_0,
	.param .f64 kernexec_param_1,
	.param .u64 .ptr .align 1 kernexec_param_2,
	.param .u64 .ptr .align 1 kernexec_param_3,
	.param .u64 .ptr .align 1 kernexec_param_4
)
{
	.local .align 16 .b8 	__local_depot0[32];
	.reg .b64 	%SP;
	.reg .b64 	%SPL;
	.reg .pred 	%p<3>;
	.reg .b32 	%r<12>;
	.reg .b64 	%rd<16>;
	.reg .b64 	%fd<10>;

	mov.u64 	%SPL, __local_depot0;
	cvta.local.u64 	%SP, %SPL;
	ld.param.f64 	%fd1, [kernexec_param_0];
	ld.param.f64 	%fd2, [kernexec_param_1];
	ld.param.u64 	%rd5, [kernexec_param_2];
	ld.param.u64 	%rd6, [kernexec_param_3];
	ld.param.u64 	%rd7, [kernexec_param_4];
	mov.u32 	%r6, %ctaid.x;
	mov.u32 	%r1, %ntid.x;
	mov.u32 	%r7, %tid.x;
	mad.lo.s32 	%r11, %r6, %r1, %r7;
	cvt.rn.f64.s32 	%fd3, %r11;
	setp.leu.f64 	%p1, %fd1, %fd3;
	@%p1 bra 	$L__BB0_3;
	add.u64 	%rd8, %SP, 0;
	add.u64 	%rd1, %SPL, 0;
	mov.u32 	%r8, %nctaid.x;
	mul.lo.s32 	%r3, %r1, %r8;
	cvta.to.global.u64 	%rd2, %rd5;
	cvta.to.global.u64 	%rd3, %rd6;
	cvta.to.global.u64 	%rd4, %rd7;
	mov.u64 	%rd13, $str;
$L__BB0_2:
	mul.wide.s32 	%rd9, %r11, 8;
	add.s64 	%rd10, %rd2, %rd9;
	ld.global.f64 	%fd4, [%rd10];
	add.s64 	%rd11, %rd3, %rd9;
	ld.global.f64 	%fd5, [%rd11];
	fma.rn.f64 	%fd6, %fd2, %fd4, %fd5;
	add.s64 	%rd12, %rd4, %rd9;
	st.global.f64 	[%rd12], %fd6;
	ld.global.f64 	%fd7, [%rd10];
	ld.global.f64 	%fd8, [%rd11];
	st.local.u32 	[%rd1], %r11;
	st.local.f64 	[%rd1+8], %fd7;
	st.local.v2.f64 	[%rd1+16], {%fd8, %fd6};
	cvta.global.u64 	%rd14, %rd13;
	{ // callseq 0, 0
	.param .b64 param0;
	st.param.b64 	[param0], %rd14;
	.param .b64 param1;
	st.param.b64 	[param1], %rd8;
	.param .b32 retval0;
	call.uni (retval0), 
	vprintf, 
	(
	param0, 
	param1
	);
	ld.param.b32 	%r9, [retval0];
	} // callseq 0
	add.s32 	%r11, %r11, %r3;
	cvt.rn.f64.s32 	%fd9, %r11;
	setp.gt.f64 	%p2, %fd1, %fd9;
	@%p2 bra 	$L__BB0_2;
$L__BB0_3:
	ret;

}


// ===== COMPILED SASS (sm_100) =====

	.target	sm_100

	.elftype	@"ET_EXEC"


//--------------------- .note.nv.tkinfo           --------------------------
	.section	.note.nv.tkinfo,"",@"SHT_NOTE"
	.sectionflags	@"SHF_NOTE_NV_TKINFO"
	.tkinfo
        /*0018*/ 	.word	0x00000002
        /*0030*/ 	.string	""
        /*0030*/ 	.string	"ptxas"
        /*0030*/ 	.string	"Cuda compilation tools, release 13.0, V13.0.88"
        /*0030*/ 	.string	"Build cuda_13.0.r13.0/compiler.36424714_0"
        /*0030*/ 	.string	"-arch sm_100 -m 64 "



//--------------------- .note.nv.cuinfo           --------------------------
	.section	.note.nv.cuinfo,"",@"SHT_NOTE"
	.sectionflags	@"SHF_NOTE_NV_CUINFO"
        /*0018*/ 	.short	0x0002
        /*001a*/ 	.short	0x0064
        /*001c*/ 	.short	0x0082
	.zero		2


//--------------------- .nv.info                  --------------------------
	.section	.nv.info,"",@"SHT_CUDA_INFO"
	.align	4


	//----- nvinfo : EIATTR_REGCOUNT
	.align		4
        /*0000*/ 	.byte	0x04, 0x2f
        /*0002*/ 	.short	(.L_2 - .L_1)
	.align		4
.L_1:
        /*0004*/ 	.word	index@(kernexec)
        /*0008*/ 	.word	0x00000019


	//----- nvinfo : EIATTR_FRAME_SIZE
	.align		4
.L_2:
        /*000c*/ 	.byte	0x04, 0x11
        /*000e*/ 	.short	(.L_4 - .L_3)
	.align		4
.L_3:
        /*0010*/ 	.word	index@(kernexec)
        /*0014*/ 	.word	0x00000020


	//----- nvinfo : EIATTR_MIN_STACK_SIZE
	.align		4
.L_4:
        /*0018*/ 	.byte	0x04, 0x12
        /*001a*/ 	.short	(.L_6 - .L_5)
	.align		4
.L_5:
        /*001c*/ 	.word	index@(kernexec)
        /*0020*/ 	.word	0x00000020
.L_6:


//--------------------- .nv.compat                --------------------------
	.section	.nv.compat,"",@"SHT_CUDA_COMPAT_INFO"
	.align	4
        /*0000*/ 	.byte	0x02, 0x09, 0x00, 0x00, 0x02, 0x02, 0x01, 0x00, 0x02, 0x05, 0x05, 0x00, 0x03, 0x07, 0x01, 0x01
        /*0010*/ 	.byte	0x02, 0x03, 0x00, 0x00, 0x02, 0x06, 0x01, 0x00, 0x04, 0x0b, 0x08, 0x00, 0x01, 0x00, 0x00, 0x00
        /*0020*/ 	.byte	0x00, 0x00, 0x00, 0x00


//--------------------- .nv.info.kernexec         --------------------------
	.section	.nv.info.kernexec,"",@"SHT_CUDA_INFO"
	.sectionflags	@""
	.align	4


	//----- nvinfo : EIATTR_CUDA_API_VERSION
	.align		4
        /*0000*/ 	.byte	0x04, 0x37
        /*0002*/ 	.short	(.L_8 - .L_7)
.L_7:
        /*0004*/ 	.word	0x00000082


	//----- nvinfo : EIATTR_KPARAM_INFO
	.align		4
.L_8:
        /*0008*/ 	.byte	0x04, 0x17
        /*000a*/ 	.short	(.L_10 - .L_9)
.L_9:
        /*000c*/ 	.word	0x00000000
        /*0010*/ 	.short	0x0004
        /*0012*/ 	.short	0x0020
        /*0014*/ 	.byte	0x00, 0xf5, 0x21, 0x00


	//----- nvinfo : EIATTR_KPARAM_INFO
	.align		4
.L_10:
        /*0018*/ 	.byte	0x04, 0x17
        /*001a*/ 	.short	(.L_12 - .L_11)
.L_11:
        /*001c*/ 	.word	0x00000000
        /*0020*/ 	.short	0x0003
        /*0022*/ 	.short	0x0018
        /*0024*/ 	.byte	0x00, 0xf5, 0x21, 0x00


	//----- nvinfo : EIATTR_KPARAM_INFO
	.align		4
.L_12:
        /*0028*/ 	.byte	0x04, 0x17
        /*002a*/ 	.short	(.L_14 - .L_13)
.L_13:
        /*002c*/ 	.word	0x00000000
        /*0030*/ 	.short	0x0002
        /*0032*/ 	.short	0x0010
        /*0034*/ 	.byte	0x00, 0xf5, 0x21, 0x00


	//----- nvinfo : EIATTR_KPARAM_INFO
	.align		4
.L_14:
        /*0038*/ 	.byte	0x04, 0x17
        /*003a*/ 	.short	(.L_16 - .L_15)
.L_15:
        /*003c*/ 	.word	0x00000000
        /*0040*/ 	.short	0x0001
        /*0042*/ 	.short	0x0008
        /*0044*/ 	.byte	0x00, 0xf0, 0x21, 0x00


	//----- nvinfo : EIATTR_KPARAM_INFO
	.align		4
.L_16:
        /*0048*/ 	.byte	0x04, 0x17
        /*004a*/ 	.short	(.L_18 - .L_17)
.L_17:
        /*004c*/ 	.word	0x00000000
        /*0050*/ 	.short	0x0000
        /*0052*/ 	.short	0x0000
        /*0054*/ 	.byte	0x00, 0xf0, 0x21, 0x00


	//----- nvinfo : EIATTR_SPARSE_MMA_MASK
	.align		4
.L_18:
        /*0058*/ 	.byte	0x03, 0x50
        /*005a*/ 	.short	0x0000


	//----- nvinfo : EIATTR_MAXREG_COUNT
	.align		4
        /*005c*/ 	.byte	0x03, 0x1b
        /*005e*/ 	.short	0x00ff


	//----- nvinfo : EIATTR_EXTERNS
	.align		4
        /*0060*/ 	.byte	0x04, 0x0f
        /*0062*/ 	.short	(.L_20 - .L_19)


	//   ....[0]....
	.align		4
.L_19:
        /*0064*/ 	.word	index@(vprintf)


	//----- nvinfo : EIATTR_MERCURY_ISA_VERSION
	.align		4
.L_20:
        /*0068*/ 	.byte	0x03, 0x5f
        /*006a*/ 	.short	0x0101


	//----- nvinfo : EIATTR_VRC_CTA_INIT_COUNT
	.align		4
        /*006c*/ 	.byte	0x02, 0x4a
	.zero		1
	.zero		1


	//----- nvinfo : EIATTR_SYSCALL_OFFSETS
	.align		4
        /*0070*/ 	.byte	0x04, 0x46
        /*0072*/ 	.short	(.L_22 - .L_21)


	//   ....[0]....
.L_21:
        /*0074*/ 	.word	0x000002d0


	//----- nvinfo : EIATTR_EXIT_INSTR_OFFSETS
	.align		4
.L_22:
        /*0078*/ 	.byte	0x04, 0x1c
        /*007a*/ 	.short	(.L_24 - .L_23)


	//   ....[0]....
.L_23:
        /*007c*/ 	.word	0x000000d0


	//   ....[1]....
        /*0080*/ 	.word	0x00000300


	//----- nvinfo : EIATTR_CRS_STACK_SIZE
	.align		4
.L_24:
        /*0084*/ 	.byte	0x04, 0x1e
        /*0086*/ 	.short	(.L_26 - .L_25)
.L_25:
        /*0088*/ 	.word	0x00000000


	//----- nvinfo : EIATTR_CBANK_PARAM_SIZE
	.align		4
.L_26:
        /*008c*/ 	.byte	0x03, 0x19
        /*008e*/ 	.short	0x0028


	//----- nvinfo : EIATTR_PARAM_CBANK
	.align		4
        /*0090*/ 	.byte	0x04, 0x0a
        /*0092*/ 	.short	(.L_28 - .L_27)
	.align		4
.L_27:
        /*0094*/ 	.word	index@(.nv.constant0.kernexec)
        /*0098*/ 	.short	0x0380
        /*009a*/ 	.short	0x0028


	//----- nvinfo : EIATTR_SW_WAR
	.align		4
.L_28:
        /*009c*/ 	.byte	0x04, 0x36
        /*009e*/ 	.short	(.L_30 - .L_29)
.L_29:
        /*00a0*/ 	.word	0x00000008
.L_30:


//--------------------- .nv.callgraph             --------------------------
	.section	.nv.callgraph,"",@"SHT_CUDA_CALLGRAPH"
	.align	4
	.sectionentsize	8
	.align		4
        /*0000*/ 	.word	0x00000000
	.align		4
        /*0004*/ 	.word	0xffffffff
	.align		4
        /*0008*/ 	.word	index@(kernexec)
	.align		4
        /*000c*/ 	.word	index@(vprintf)
	.align		4
        /*0010*/ 	.word	0x00000000
	.align		4
        /*0014*/ 	.word	0xfffffffe
	.align		4
        /*0018*/ 	.word	0x00000000
	.align		4
        /*001c*/ 	.word	0xfffffffd
	.align		4
        /*0020*/ 	.word	0x00000000
	.align		4
        /*0024*/ 	.word	0xfffffffc


//--------------------- .nv.constant4             --------------------------
	.section	.nv.constant4,"a",@progbits
	.align	8
	.align		8
.nv.constant4:
        /*0000*/ 	.dword	vprintf
	.align		8
        /*0008*/ 	.dword	$str


//--------------------- .text.kernexec            --------------------------
	.section	.text.kernexec,"ax",@progbits
	.align	128
        .global         kernexec
        .type           kernexec,@function
        .size           kernexec,(.L_x_3 - kernexec)
        .other          kernexec,@"STO_CUDA_ENTRY STV_DEFAULT"
kernexec:
.text.kernexec:
[----:B------:R-:W0:Y:S01]  /*0000*/  LDC R1, c[0x0][0x37c] ;  /* 0x0000df00ff017b82 */ /* 0x000e220000000800 */
[----:B------:R-:W1:Y:S01]  /*0010*/  S2R R22, SR_TID.X ;  /* 0x0000000000167919 */ /* 0x000e620000002100 */
[----:B------:R-:W2:Y:S06]  /*0020*/  LDCU UR5, c[0x0][0x2fc] ;  /* 0x00005f80ff0577ac */ /* 0x000eac0008000800 */
[----:B------:R-:W1:Y:S01]  /*0030*/  S2UR UR4, SR_CTAID.X ;  /* 0x00000000000479c3 */ /* 0x000e620000002500 */
[----:B0-----:R-:W-:Y:S01]  /*0040*/  IADD3 R1, PT, PT, R1, -0x20, RZ ;  /* 0xffffffe001017810 */ /* 0x001fe20007ffe0ff */
[----:B------:R-:W0:Y:S06]  /*0050*/  LDCU.64 UR6, c[0x0][0x380] ;  /* 0x00007000ff0677ac */ /* 0x000e2c0008000a00 */
[----:B------:R-:W1:Y:S02]  /*0060*/  LDC R19, c[0x0][0x360] ;  /* 0x0000d800ff137b82 */ /* 0x000e640000000800 */
[----:B-1----:R-:W-:Y:S01]  /*0070*/  IMAD R22, R19, UR4, R22 ;  /* 0x0000000413167c24 */ /* 0x002fe2000f8e0216 */
[----:B------:R-:W1:Y:S03]  /*0080*/  LDCU UR4, c[0x0][0x2f8] ;  /* 0x00005f00ff0477ac */ /* 0x000e660008000800 */
[----:B------:R-:W0:Y:S02]  /*0090*/  I2F.F64 R2, R22 ;  /* 0x0000001600027312 */ /* 0x000e240000201c00 */
[----:B0-----:R-:W-:Y:S01]  /*00a0*/  DSETP.GEU.AND P0, PT, R2, UR6, PT ;  /* 0x0000000602007e2a */ /* 0x001fe2000bf0e000 */
[----:B-1----:R-:W-:-:S04]  /*00b0*/  IADD3 R2, P1, PT, R1, UR4, RZ ;  /* 0x0000000401027c10 */ /* 0x002fc8000ff3e0ff */
[----:B--2---:R-:W-:-:S09]  /*00c0*/  IADD3.X R18, PT, PT, RZ, UR5, RZ, P1, !PT ;  /* 0x00000005ff127c10 */ /* 0x004fd20008ffe4ff */
[----:B------:R-:W-:Y:S05]  /*00d0*/  @P0 EXIT ;  /* 0x000000000000094d */ /* 0x000fea0003800000 */
[----:B------:R-:W0:Y:S01]  /*00e0*/  LDCU UR4, c[0x0][0x370] ;  /* 0x00006e00ff0477ac */ /* 0x000e220008000800 */
[----:B------:R-:W1:Y:S01]  /*00f0*/  LDCU.64 UR40, c[0x0][0x358] ;  /* 0x00006b00ff2877ac */ /* 0x000e620008000a00 */
[----:B------:R-:W2:Y:S01]  /*0100*/  LDCU.128 UR36, c[0x0][0x380] ;  /* 0x00007000ff2477ac */ /* 0x000ea20008000c00 */
[----:B0-----:R-:W-:-:S07]  /*0110*/  IMAD R19, R19, UR4, RZ ;  /* 0x0000000413137c24 */ /* 0x001fce000f8e02ff */
.L_x_1:
[----:B------:R-:W0:Y:S08]  /*0120*/  LDC.64 R4, c[0x0][0x390] ;  /* 0x0000e400ff047b82 */ /* 0x000e300000000a00 */
[----:B------:R-:W3:Y:S08]  /*0130*/  LDC.64 R6, c[0x0][0x398] ;  /* 0x0000e600ff067b82 */ /* 0x000ef00000000a00 */
[----:B------:R-:W4:Y:S01]  /*0140*/  LDC.64 R20, c[0x0][0x3a0] ;  /* 0x0000e800ff147b82 */ /* 0x000f220000000a00 */
[----:B------:R5:W-:Y:S01]  /*0150*/  STL [R1], R22 ;  /* 0x0000001601007387 */ /* 0x000be20000100800 */
[----:B------:R-:W5:Y:S01]  /*0160*/  LDCU.64 UR4, c[0x4][0x8] ;  /* 0x01000100ff0477ac */ /* 0x000f620008000a00 */
[----:B0-----:R-:W-:-:S05]  /*0170*/  IMAD.WIDE R4, R22, 0x8, R4 ;  /* 0x0000000816047825 */ /* 0x001fca00078e0204 */
[----:B-1----:R-:W2:Y:S01]  /*0180*/  LDG.E.64 R10, desc[UR40][R4.64] ;  /* 0x00000028040a7981 */ /* 0x002ea2000c1e1b00 */
[----:B---3--:R-:W-:-:S05]  /*0190*/  IMAD.WIDE R6, R22, 0x8, R6 ;  /* 0x0000000816067825 */ /* 0x008fca00078e0206 */
[----:B------:R-:W2:Y:S01]  /*01a0*/  LDG.E.64 R8, desc[UR40][R6.64] ;  /* 0x0000002806087981 */ /* 0x000ea2000c1e1b00 */
[----:B----4-:R-:W-:Y:S01]  /*01b0*/  IMAD.WIDE R20, R22, 0x8, R20 ;  /* 0x0000000816147825 */ /* 0x010fe200078e0214 */
[----:B--2---:R-:W-:-:S07]  /*01c0*/  DFMA R10, R10, UR38, R8 ;  /* 0x000000260a0a7c2b */ /* 0x004fce0008000008 */
[----:B------:R0:W-:Y:S04]  /*01d0*/  STG.E.64 desc[UR40][R20.64], R10 ;  /* 0x0000000a14007986 */ /* 0x0001e8000c101b28 */
[----:B------:R1:W2:Y:S04]  /*01e0*/  LDG.E.64 R12, desc[UR40][R4.64] ;  /* 0x00000028040c7981 */ /* 0x0002a8000c1e1b00 */
[----:B------:R3:W4:Y:S01]  /*01f0*/  LDG.E.64 R8, desc[UR40][R6.64] ;  /* 0x0000002806087981 */ /* 0x000722000c1e1b00 */
[----:B-----5:R-:W-:-:S04]  /*0200*/  IMAD.IADD R22, R19, 0x1, R22 ;  /* 0x0000000113167824 */ /* 0x020fc800078e0216 */
[----:B------:R-:W5:Y:S01]  /*0210*/  I2F.F64 R16, R22 ;  /* 0x0000001600107312 */ /* 0x000f620000201c00 */
[----:B------:R-:W-:Y:S01]  /*0220*/  MOV R0, 0x0 ;  /* 0x0000000000007802 */ /* 0x000fe20000000f00 */
[----:B-1----:R-:W-:Y:S01]  /*0230*/  IMAD.U32 R5, RZ, RZ, UR5 ;  /* 0x00000005ff057e24 */ /* 0x002fe2000f8e00ff */
[----:B------:R-:W-:Y:S02]  /*0240*/  MOV R4, UR4 ;  /* 0x0000000400047c02 */ /* 0x000fe40008000f00 */
[----:B------:R1:W0:Y:S01]  /*0250*/  LDC.64 R14, c[0x4][R0] ;  /* 0x01000000000e7b82 */ /* 0x0002220000000a00 */
[----:B---3--:R-:W-:Y:S01]  /*0260*/  MOV R6, R2 ;  /* 0x0000000200067202 */ /* 0x008fe20000000f00 */
[----:B------:R-:W-:Y:S01]  /*0270*/  IMAD.MOV.U32 R7, RZ, RZ, R18 ;  /* 0x000000ffff077224 */ /* 0x000fe200078e0012 */
[----:B-----5:R-:W-:-:S06]  /*0280*/  DSETP.GEU.AND P0, PT, R16, UR36, PT ;  /* 0x0000002410007e2a */ /* 0x020fcc000bf0e000 */
[----:B-1----:R-:W-:Y:S01]  /*0290*/  P2R R0, PR, RZ, 0x1 ;  /* 0x00000001ff007803 */ /* 0x002fe20000000000 */
[----:B--2---:R1:W-:Y:S04]  /*02a0*/  STL.64 [R1+0x8], R12 ;  /* 0x0000080c01007387 */ /* 0x0043e80000100a00 */
[----:B0---4-:R1:W-:Y:S03]  /*02b0*/  STL.128 [R1+0x10], R8 ;  /* 0x0000100801007387 */ /* 0x0113e60000100c00 */
[----:B------:R-:W-:-:S07]  /*02c0*/  LEPC R20, `(.L_x_0) ;  /* 0x000000001014794e */ /* 0x000fce0000000000 */
[----:B-1----:R-:W-:Y:S05]  /*02d0*/  CALL.ABS.NOINC R14 ;  /* 0x000000000e007343 */ /* 0x002fea0003c00000 */
.L_x_0:
[----:B------:R-:W-:-:S14]  /*02e0*/  DSETP.GEU.AND P6, PT, R16, UR36, PT ;  /* 0x0000002410007e2a */ /* 0x000fdc000bfce000 */
[----:B------:R-:W-:Y:S05]  /*02f0*/  @!P6 BRA `(.L_x_1) ;  /* 0xfffffffc0088e947 */ /* 0x000fea000383ffff */
[----:B------:R-:W-:Y:S05]  /*0300*/  EXIT ;  /* 0x000000000000794d */ /* 0x000fea0003800000 */
.L_x_2:
[----:B------:R-:W-:-:S00]  /*0310*/  BRA `(.L_x_2) ;  /* 0xfffffffc00fc7947 */ /* 0x000fc0000383ffff */
[----:B------:R-:W-:-:S00]  /*0320*/  NOP ;  /* 0x0000000000007918 */ /* 0x000fc00000000000 */
        /* <DEDUP_REMOVED lines=13> */
.L_x_3:


//--------------------- .nv.global.init           --------------------------
	.section	.nv.global.init,"aw",@progbits
.nv.global.init:
	.type		$str,@object
	.size		$str,(.L_0 - $str)
$str:
        /*0000*/ 	.byte	0x69, 0x6e, 0x64, 0x65, 0x78, 0x20, 0x25, 0x64, 0x3a, 0x20, 0x78, 0x3a, 0x20, 0x25, 0x66, 0x2c
        /*0010*/ 	.byte	0x20, 0x79, 0x3a, 0x20, 0x25, 0x66, 0x2c, 0x20, 0x76, 0x61, 0x6c, 0x75, 0x65, 0x3a, 0x20, 0x25
        /*0020*/ 	.byte	0x66, 0x0a, 0x00
.L_0:


//--------------------- .nv.shared.reserved.0     --------------------------
	.section	.nv.shared.reserved.0,"aw",@nobits
	.weak		__nv_reservedSMEM_offset_0_alias
	.size		__nv_reservedSMEM_offset_0_alias, 0, 64
	.other		__nv_reservedSMEM_offset_0_alias,@"STO_CUDA_RESERVED_SHARED STV_DEFAULT"
__nv_reservedSMEM_offset_0_alias:
	.zero		0
	.zero		64


//--------------------- .nv.constant0.kernexec    --------------------------
	.section	.nv.constant0.kernexec,"a",@progbits
	.sectionflags	@""
	.align	4
.nv.constant0.kernexec:
	.zero		936


//--------------------- SYMBOLS --------------------------

	.type		.nv.reservedSmem.offset0,@object
	.size		.nv.reservedSmem.offset0,0x4
	.type		vprintf,@function
